//
// Generated by NVIDIA NVVM Compiler
//
// Compiler Build ID: CL-36424714
// Cuda compilation tools, release 13.0, V13.0.88
// Based on NVVM 20.0.0
//

.version 9.0
.target sm_100
.address_size 64

	// .globl	_Z11perblockSumPiS_iii
.extern .shared .align 16 .b8 cache[];

.visible .entry _Z11perblockSumPiS_iii(
	.param .u64 .ptr .align 1 _Z11perblockSumPiS_iii_param_0,
	.param .u64 .ptr .align 1 _Z11perblockSumPiS_iii_param_1,
	.param .u32 _Z11perblockSumPiS_iii_param_2,
	.param .u32 _Z11perblockSumPiS_iii_param_3,
	.param .u32 _Z11perblockSumPiS_iii_param_4
)
{
	.reg .pred 	%p<6>;
	.reg .b32 	%r<23>;
	.reg .b64 	%rd<9>;

	ld.param.u64 	%rd1, [_Z11perblockSumPiS_iii_param_0];
	ld.param.u64 	%rd2, [_Z11perblockSumPiS_iii_param_1];
	ld.param.u32 	%r8, [_Z11perblockSumPiS_iii_param_3];
	ld.param.u32 	%r9, [_Z11perblockSumPiS_iii_param_4];
	mov.u32 	%r1, %tid.x;
	mov.u32 	%r2, %ctaid.x;
	mov.u32 	%r22, %ntid.x;
	mad.lo.s32 	%r4, %r2, %r22, %r1;
	sub.s32 	%r10, %r9, %r8;
	setp.gt.s32 	%p1, %r4, %r10;
	shl.b32 	%r11, %r1, 2;
	mov.u32 	%r12, cache;
	add.s32 	%r5, %r12, %r11;
	@%p1 bra 	$L__BB0_2;
	cvta.to.global.u64 	%rd3, %rd1;
	add.s32 	%r13, %r8, %r4;
	mul.wide.s32 	%rd4, %r13, 4;
	add.s64 	%rd5, %rd3, %rd4;
	ld.global.u32 	%r14, [%rd5];
	st.shared.u32 	[%r5], %r14;
	bra.uni 	$L__BB0_3;
$L__BB0_2:
	mov.b32 	%r15, 0;
	st.shared.u32 	[%r5], %r15;
$L__BB0_3:
	bar.sync 	0;
	setp.lt.u32 	%p2, %r22, 2;
	@%p2 bra 	$L__BB0_7;
$L__BB0_4:
	shr.u32 	%r7, %r22, 1;
	setp.ge.u32 	%p3, %r1, %r7;
	@%p3 bra 	$L__BB0_6;
	shl.b32 	%r16, %r7, 2;
	add.s32 	%r17, %r5, %r16;
	ld.shared.u32 	%r18, [%r17];
	ld.shared.u32 	%r19, [%r5];
	add.s32 	%r20, %r19, %r18;
	st.shared.u32 	[%r5], %r20;
$L__BB0_6:
	bar.sync 	0;
	setp.gt.u32 	%p4, %r22, 3;
	mov.u32 	%r22, %r7;
	@%p4 bra 	$L__BB0_4;
$L__BB0_7:
	setp.ne.s32 	%p5, %r1, 0;
	@%p5 bra 	$L__BB0_9;
	ld.shared.u32 	%r21, [cache];
	cvta.to.global.u64 	%rd6, %rd2;
	mul.wide.u32 	%rd7, %r2, 4;
	add.s64 	%rd8, %rd6, %rd7;
	st.global.u32 	[%rd8], %r21;
$L__BB0_9:
	ret;

}
	// .globl	_Z18accumulateTotalSumPiS_i
.visible .entry _Z18accumulateTotalSumPiS_i(
	.param .u64 .ptr .align 1 _Z18accumulateTotalSumPiS_i_param_0,
	.param .u64 .ptr .align 1 _Z18accumulateTotalSumPiS_i_param_1,
	.param .u32 _Z18accumulateTotalSumPiS_i_param_2
)
{
	.reg .pred 	%p<6>;
	.reg .b32 	%r<21>;
	.reg .b64 	%rd<7>;

	ld.param.u64 	%rd1, [_Z18accumulateTotalSumPiS_i_param_0];
	ld.param.u64 	%rd2, [_Z18accumulateTotalSumPiS_i_param_1];
	ld.param.u32 	%r7, [_Z18accumulateTotalSumPiS_i_param_2];
	mov.u32 	%r1, %tid.x;
	mov.u32 	%r8, %ctaid.x;
	mov.u32 	%r20, %ntid.x;
	mad.lo.s32 	%r3, %r8, %r20, %r1;
	setp.ge.s32 	%p1, %r3, %r7;
	shl.b32 	%r9, %r1, 2;
	mov.u32 	%r10, cache;
	add.s32 	%r4, %r10, %r9;
	@%p1 bra 	$L__BB1_2;
	cvta.to.global.u64 	%rd3, %rd1;
	mul.wide.s32 	%rd4, %r3, 4;
	add.s64 	%rd5, %rd3, %rd4;
	ld.global.u32 	%r12, [%rd5];
	st.shared.u32 	[%r4], %r12;
	bra.uni 	$L__BB1_3;
$L__BB1_2:
	mov.b32 	%r11, 0;
	st.shared.u32 	[%r4], %r11;
$L__BB1_3:
	bar.sync 	0;
	setp.lt.u32 	%p2, %r20, 2;
	@%p2 bra 	$L__BB1_7;
$L__BB1_4:
	shr.u32 	%r6, %r20, 1;
	setp.ge.u32 	%p3, %r1, %r6;
	@%p3 bra 	$L__BB1_6;
	shl.b32 	%r13, %r6, 2;
	add.s32 	%r14, %r4, %r13;
	ld.shared.u32 	%r15, [%r14];
	ld.shared.u32 	%r16, [%r4];
	add.s32 	%r17, %r16, %r15;
	st.shared.u32 	[%r4], %r17;
$L__BB1_6:
	bar.sync 	0;
	setp.gt.u32 	%p4, %r20, 3;
	mov.u32 	%r20, %r6;
	@%p4 bra 	$L__BB1_4;
$L__BB1_7:
	setp.ne.s32 	%p5, %r1, 0;
	@%p5 bra 	$L__BB1_9;
	ld.shared.u32 	%r18, [cache];
	cvta.to.global.u64 	%rd6, %rd2;
	atom.global.add.u32 	%r19, [%rd6], %r18;
$L__BB1_9:
	ret;

}


// ===== COMPILED SASS (sm_100) =====

	.target	sm_100

	.elftype	@"ET_EXEC"


//--------------------- .note.nv.tkinfo           --------------------------
	.section	.note.nv.tkinfo,"",@"SHT_NOTE"
	.sectionflags	@"SHF_NOTE_NV_TKINFO"
	.tkinfo
        /*0018*/ 	.word	0x00000002
        /*0030*/ 	.string	""
        /*0030*/ 	.string	"ptxas"
        /*0030*/ 	.string	"Cuda compilation tools, release 13.0, V13.0.88"
        /*0030*/ 	.string	"Build cuda_13.0.r13.0/compiler.36424714_0"
        /*0030*/ 	.string	"-arch sm_100 -m 64 "



//--------------------- .note.nv.cuinfo           --------------------------
	.section	.note.nv.cuinfo,"",@"SHT_NOTE"
	.sectionflags	@"SHF_NOTE_NV_CUINFO"
        /*0018*/ 	.short	0x0002
        /*001a*/ 	.short	0x0064
        /*001c*/ 	.short	0x0082
	.zero		2


//--------------------- .nv.info                  --------------------------
	.section	.nv.info,"",@"SHT_CUDA_INFO"
	.align	4


	//----- nvinfo : EIATTR_REGCOUNT
	.align		4
        /*0000*/ 	.byte	0x04, 0x2f
        /*0002*/ 	.short	(.L_1 - .L_0)
	.align		4
.L_0:
        /*0004*/ 	.word	index@(_Z11perblockSumPiS_iii)
        /*0008*/ 	.word	0x0000000a


	//----- nvinfo : EIATTR_FRAME_SIZE
	.align		4
.L_1:
        /*000c*/ 	.byte	0x04, 0x11
        /*000e*/ 	.short	(.L_3 - .L_2)
	.align		4
.L_2:
        /*0010*/ 	.word	index@(_Z11perblockSumPiS_iii)
        /*0014*/ 	.word	0x00000000


	//----- nvinfo : EIATTR_REGCOUNT
	.align		4
.L_3:
        /*0018*/ 	.byte	0x04, 0x2f
        /*001a*/ 	.short	(.L_5 - .L_4)
	.align		4
.L_4:
        /*001c*/ 	.word	index@(_Z18accumulateTotalSumPiS_i)
        /*0020*/ 	.word	0x0000000a


	//----- nvinfo : EIATTR_FRAME_SIZE
	.align		4
.L_5:
        /*0024*/ 	.byte	0x04, 0x11
        /*0026*/ 	.short	(.L_7 - .L_6)
	.align		4
.L_6:
        /*0028*/ 	.word	index@(_Z18accumulateTotalSumPiS_i)
        /*002c*/ 	.word	0x00000000


	//----- nvinfo : EIATTR_MIN_STACK_SIZE
	.align		4
.L_7:
        /*0030*/ 	.byte	0x04, 0x12
        /*0032*/ 	.short	(.L_9 - .L_8)
	.align		4
.L_8:
        /*0034*/ 	.word	index@(_Z18accumulateTotalSumPiS_i)
        /*0038*/ 	.word	0x00000000


	//----- nvinfo : EIATTR_MIN_STACK_SIZE
	.align		4
.L_9:
        /*003c*/ 	.byte	0x04, 0x12
        /*003e*/ 	.short	(.L_11 - .L_10)
	.align		4
.L_10:
        /*0040*/ 	.word	index@(_Z11perblockSumPiS_iii)
        /*0044*/ 	.word	0x00000000
.L_11:


//--------------------- .nv.compat                --------------------------
	.section	.nv.compat,"",@"SHT_CUDA_COMPAT_INFO"
	.align	4
        /*0000*/ 	.byte	0x02, 0x09, 0x00, 0x00, 0x02, 0x02, 0x01, 0x00, 0x02, 0x05, 0x05, 0x00, 0x03, 0x07, 0x01, 0x01
        /*0010*/ 	.byte	0x02, 0x03, 0x00, 0x00, 0x02, 0x06, 0x01, 0x00, 0x04, 0x0b, 0x08, 0x00, 0x09, 0x00, 0x00, 0x00
        /*0020*/ 	.byte	0x00, 0x00, 0x00, 0x00


//--------------------- .nv.info._Z18accumulateTotalSumPiS_i --------------------------
	.section	.nv.info._Z18accumulateTotalSumPiS_i,"",@"SHT_CUDA_INFO"
	.sectionflags	@""
	.align	4


	//----- nvinfo : EIATTR_CUDA_API_VERSION
	.align		4
        /*0000*/ 	.byte	0x04, 0x37
        /*0002*/ 	.short	(.L_13 - .L_12)
.L_12:
        /*0004*/ 	.word	0x00000082


	//----- nvinfo : EIATTR_KPARAM_INFO
	.align		4
.L_13:
        /*0008*/ 	.byte	0x04, 0x17
        /*000a*/ 	.short	(.L_15 - .L_14)
.L_14:
        /*000c*/ 	.word	0x00000000
        /*0010*/ 	.short	0x0002
        /*0012*/ 	.short	0x0010
        /*0014*/ 	.byte	0x00, 0xf0, 0x11, 0x00


	//----- nvinfo : EIATTR_KPARAM_INFO
	.align		4
.L_15:
        /*0018*/ 	.byte	0x04, 0x17
        /*001a*/ 	.short	(.L_17 - .L_16)
.L_16:
        /*001c*/ 	.word	0x00000000
        /*0020*/ 	.short	0x0001
        /*0022*/ 	.short	0x0008
        /*0024*/ 	.byte	0x00, 0xf5, 0x21, 0x00


	//----- nvinfo : EIATTR_KPARAM_INFO
	.align		4
.L_17:
        /*0028*/ 	.byte	0x04, 0x17
        /*002a*/ 	.short	(.L_19 - .L_18)
.L_18:
        /*002c*/ 	.word	0x00000000
        /*0030*/ 	.short	0x0000
        /*0032*/ 	.short	0x0000
        /*0034*/ 	.byte	0x00, 0xf5, 0x21, 0x00


	//----- nvinfo : EIATTR_SPARSE_MMA_MASK
	.align		4
.L_19:
        /*0038*/ 	.byte	0x03, 0x50
        /*003a*/ 	.short	0x0000


	//----- nvinfo : EIATTR_MAXREG_COUNT
	.align		4
        /*003c*/ 	.byte	0x03, 0x1b
        /*003e*/ 	.short	0x00ff


	//----- nvinfo : EIATTR_NUM_BARRIERS
	.align		4
        /*0040*/ 	.byte	0x02, 0x4c
        /*0042*/ 	.byte	0x01
	.zero		1


	//----- nvinfo : EIATTR_MERCURY_ISA_VERSION
	.align		4
        /*0044*/ 	.byte	0x03, 0x5f
        /*0046*/ 	.short	0x0101


	//----- nvinfo : EIATTR_VRC_CTA_INIT_COUNT
	.align		4
        /*0048*/ 	.byte	0x02, 0x4a
	.zero		1
	.zero		1


	//----- nvinfo : EIATTR_EXIT_INSTR_OFFSETS
	.align		4
        /*004c*/ 	.byte	0x04, 0x1c
        /*004e*/ 	.short	(.L_21 - .L_20)


	//   ....[0]....
.L_20:
        /*0050*/ 	.word	0x00000200


	//   ....[1]....
        /*0054*/ 	.word	0x00000270


	//----- nvinfo : EIATTR_CBANK_PARAM_SIZE
	.align		4
.L_21:
        /*0058*/ 	.byte	0x03, 0x19
        /*005a*/ 	.short	0x0014


	//----- nvinfo : EIATTR_PARAM_CBANK
	.align		4
        /*005c*/ 	.byte	0x04, 0x0a
        /*005e*/ 	.short	(.L_23 - .L_22)
	.align		4
.L_22:
        /*0060*/ 	.word	index@(.nv.constant0._Z18accumulateTotalSumPiS_i)
        /*0064*/ 	.short	0x0380
        /*0066*/ 	.short	0x0014


	//----- nvinfo : EIATTR_SW_WAR
	.align		4
.L_23:
        /*0068*/ 	.byte	0x04, 0x36
        /*006a*/ 	.short	(.L_25 - .L_24)
.L_24:
        /*006c*/ 	.word	0x00000008
.L_25:


//--------------------- .nv.info._Z11perblockSumPiS_iii --------------------------
	.section	.nv.info._Z11perblockSumPiS_iii,"",@"SHT_CUDA_INFO"
	.sectionflags	@""
	.align	4


	//----- nvinfo : EIATTR_CUDA_API_VERSION
	.align		4
        /*0000*/ 	.byte	0x04, 0x37
        /*0002*/ 	.short	(.L_27 - .L_26)
.L_26:
        /*0004*/ 	.word	0x00000082


	//----- nvinfo : EIATTR_KPARAM_INFO
	.align		4
.L_27:
        /*0008*/ 	.byte	0x04, 0x17
        /*000a*/ 	.short	(.L_29 - .L_28)
.L_28:
        /*000c*/ 	.word	0x00000000
        /*0010*/ 	.short	0x0004
        /*0012*/ 	.short	0x0018
        /*0014*/ 	.byte	0x00, 0xf0, 0x11, 0x00


	//----- nvinfo : EIATTR_KPARAM_INFO
	.align		4
.L_29:
        /*0018*/ 	.byte	0x04, 0x17
        /*001a*/ 	.short	(.L_31 - .L_30)
.L_30:
        /*001c*/ 	.word	0x00000000
        /*0020*/ 	.short	0x0003
        /*0022*/ 	.short	0x0014
        /*0024*/ 	.byte	0x00, 0xf0, 0x11, 0x00


	//----- nvinfo : EIATTR_KPARAM_INFO
	.align		4
.L_31:
        /*0028*/ 	.byte	0x04, 0x17
        /*002a*/ 	.short	(.L_33 - .L_32)
.L_32:
        /*002c*/ 	.word	0x00000000
        /*0030*/ 	.short	0x0002
        /*0032*/ 	.short	0x0010
        /*0034*/ 	.byte	0x00, 0xf0, 0x11, 0x00


	//----- nvinfo : EIATTR_KPARAM_INFO
	.align		4
.L_33:
        /*0038*/ 	.byte	0x04, 0x17
        /*003a*/ 	.short	(.L_35 - .L_34)
.L_34:
        /*003c*/ 	.word	0x00000000
        /*0040*/ 	.short	0x0001
        /*0042*/ 	.short	0x0008
        /*0044*/ 	.byte	0x00, 0xf5, 0x21, 0x00


	//----- nvinfo : EIATTR_KPARAM_INFO
	.align		4
.L_35:
        /*0048*/ 	.byte	0x04, 0x17
        /*004a*/ 	.short	(.L_37 - .L_36)
.L_36:
        /*004c*/ 	.word	0x00000000
        /*0050*/ 	.short	0x0000
        /*0052*/ 	.short	0x0000
        /*0054*/ 	.byte	0x00, 0xf5, 0x21, 0x00


	//----- nvinfo : EIATTR_SPARSE_MMA_MASK
	.align		4
.L_37:
        /*0058*/ 	.byte	0x03, 0x50
        /*005a*/ 	.short	0x0000


	//----- nvinfo : EIATTR_MAXREG_COUNT
	.align		4
        /*005c*/ 	.byte	0x03, 0x1b
        /*005e*/ 	.short	0x00ff


	//----- nvinfo : EIATTR_NUM_BARRIERS
	.align		4
        /*0060*/ 	.byte	0x02, 0x4c
        /*0062*/ 	.byte	0x01
	.zero		1


	//----- nvinfo : EIATTR_MERCURY_ISA_VERSION
	.align		4
        /*0064*/ 	.byte	0x03, 0x5f
        /*0066*/ 	.short	0x0101


	//----- nvinfo : EIATTR_VRC_CTA_INIT_COUNT
	.align		4
        /*0068*/ 	.byte	0x02, 0x4a
	.zero		1
	.zero		1


	//----- nvinfo : EIATTR_EXIT_INSTR_OFFSETS
	.align		4
        /*006c*/ 	.byte	0x04, 0x1c
        /*006e*/ 	.short	(.L_39 - .L_38)


	//   ....[0]....
.L_38:
        /*0070*/ 	.word	0x00000240


	//   ....[1]....
        /*0074*/ 	.word	0x000002c0


	//----- nvinfo : EIATTR_CBANK_PARAM_SIZE
	.align		4
.L_39:
        /*0078*/ 	.byte	0x03, 0x19
        /*007a*/ 	.short	0x001c


	//----- nvinfo : EIATTR_PARAM_CBANK
	.align		4
        /*007c*/ 	.byte	0x04, 0x0a
        /*007e*/ 	.short	(.L_41 - .L_40)
	.align		4
.L_40:
        /*0080*/ 	.word	index@(.nv.constant0._Z11perblockSumPiS_iii)
        /*0084*/ 	.short	0x0380
        /*0086*/ 	.short	0x001c


	//----- nvinfo : EIATTR_SW_WAR
	.align		4
.L_41:
        /*0088*/ 	.byte	0x04, 0x36
        /*008a*/ 	.short	(.L_43 - .L_42)
.L_42:
        /*008c*/ 	.word	0x00000008
.L_43:


//--------------------- .nv.callgraph             --------------------------
	.section	.nv.callgraph,"",@"SHT_CUDA_CALLGRAPH"
	.align	4
	.sectionentsize	8
	.align		4
        /*0000*/ 	.word	0x00000000
	.align		4
        /*0004*/ 	.word	0xffffffff
	.align		4
        /*0008*/ 	.word	0x00000000
	.align		4
        /*000c*/ 	.word	0xfffffffe
	.align		4
        /*0010*/ 	.word	0x00000000
	.align		4
        /*0014*/ 	.word	0xfffffffd
	.align		4
        /*0018*/ 	.word	0x00000000
	.align		4
        /*001c*/ 	.word	0xfffffffc


//--------------------- .text._Z18accumulateTotalSumPiS_i --------------------------
	.section	.text._Z18accumulateTotalSumPiS_i,"ax",@progbits
	.align	128
        .global         _Z18accumulateTotalSumPiS_i
        .type           _Z18accumulateTotalSumPiS_i,@function
        .size           _Z18accumulateTotalSumPiS_i,(.L_x_6 - _Z18accumulateTotalSumPiS_i)
        .other          _Z18accumulateTotalSumPiS_i,@"STO_CUDA_ENTRY STV_DEFAULT"
_Z18accumulateTotalSumPiS_i:
.text._Z18accumulateTotalSumPiS_i:
[----:B------:R-:W-:Y:S01]  /*0000*/  LDC R1, c[0x0][0x37c] ;  /* 0x0000df00ff017b82 */ /* 0x000fe20000000800 */
[----:B------:R-:W0:Y:S07]  /*0010*/  S2R R7, SR_TID.X ;  /* 0x0000000000077919 */ /* 0x000e2e0000002100 */
[----:B------:R-:W0:Y:S01]  /*0020*/  S2UR UR4, SR_CTAID.X ;  /* 0x00000000000479c3 */ /* 0x000e220000002500 */
[----:B------:R-:W1:Y:S01]  /*0030*/  LDCU UR5, c[0x0][0x390] ;  /* 0x00007200ff0577ac */ /* 0x000e620008000800 */
[----:B------:R-:W2:Y:S06]  /*0040*/  LDCU.64 UR6, c[0x0][0x358] ;  /* 0x00006b00ff0677ac */ /* 0x000eac0008000a00 */
[----:B------:R-:W0:Y:S02]  /*0050*/  LDC R4, c[0x0][0x360] ;  /* 0x0000d800ff047b82 */ /* 0x000e240000000800 */
[----:B0-----:R-:W-:-:S05]  /*0060*/  IMAD R5, R4, UR4, R7 ;  /* 0x0000000404057c24 */ /* 0x001fca000f8e0207 */
[----:B-1----:R-:W-:-:S13]  /*0070*/  ISETP.GE.AND P1, PT, R5, UR5, PT ;  /* 0x0000000505007c0c */ /* 0x002fda000bf26270 */
[----:B------:R-:W0:Y:S02]  /*0080*/  @!P1 LDC.64 R2, c[0x0][0x380] ;  /* 0x0000e000ff029b82 */ /* 0x000e240000000a00 */
[----:B0-----:R-:W-:-:S06]  /*0090*/  @!P1 IMAD.WIDE R2, R5, 0x4, R2 ;  /* 0x0000000405029825 */ /* 0x001fcc00078e0202 */
[----:B--2---:R-:W2:Y:S01]  /*00a0*/  @!P1 LDG.E R3, desc[UR6][R2.64] ;  /* 0x0000000602039981 */ /* 0x004ea2000c1e1900 */
[----:B------:R-:W0:Y:S01]  /*00b0*/  S2UR UR5, SR_CgaCtaId ;  /* 0x00000000000579c3 */ /* 0x000e220000008800 */
[----:B------:R-:W-:Y:S01]  /*00c0*/  UMOV UR4, 0x400 ;  /* 0x0000040000047882 */ /* 0x000fe20000000000 */
[----:B------:R-:W-:Y:S02]  /*00d0*/  ISETP.GE.U32.AND P2, PT, R4, 0x2, PT ;  /* 0x000000020400780c */ /* 0x000fe40003f46070 */
[----:B------:R-:W-:Y:S01]  /*00e0*/  ISETP.NE.AND P0, PT, R7, RZ, PT ;  /* 0x000000ff0700720c */ /* 0x000fe20003f05270 */
[----:B0-----:R-:W-:-:S06]  /*00f0*/  ULEA UR4, UR5, UR4, 0x18 ;  /* 0x0000000405047291 */ /* 0x001fcc000f8ec0ff */
[----:B------:R-:W-:-:S05]  /*0100*/  LEA R0, R7, UR4, 0x2 ;  /* 0x0000000407007c11 */ /* 0x000fca000f8e10ff */
[----:B--2---:R0:W-:Y:S04]  /*0110*/  @!P1 STS [R0], R3 ;  /* 0x0000000300009388 */ /* 0x0041e80000000800 */
[----:B------:R0:W-:Y:S01]  /*0120*/  @P1 STS [R0], RZ ;  /* 0x000000ff00001388 */ /* 0x0001e20000000800 */
[----:B------:R-:W-:Y:S06]  /*0130*/  BAR.SYNC.DEFER_BLOCKING 0x0 ;  /* 0x0000000000007b1d */ /* 0x000fec0000010000 */
[----:B------:R-:W-:Y:S05]  /*0140*/  @!P2 BRA `(.L_x_0) ;  /* 0x00000000002ca947 */ /* 0x000fea0003800000 */
.L_x_1:
[----:B------:R-:W-:-:S04]  /*0150*/  SHF.R.U32.HI R5, RZ, 0x1, R4 ;  /* 0x00000001ff057819 */ /* 0x000fc80000011604 */
[----:B------:R-:W-:-:S13]  /*0160*/  ISETP.GE.U32.AND P1, PT, R7, R5, PT ;  /* 0x000000050700720c */ /* 0x000fda0003f26070 */
[----:B------:R-:W-:Y:S01]  /*0170*/  @!P1 IMAD R2, R5, 0x4, R0 ;  /* 0x0000000405029824 */ /* 0x000fe200078e0200 */
[----:B0-----:R-:W-:Y:S05]  /*0180*/  @!P1 LDS R3, [R0] ;  /* 0x0000000000039984 */ /* 0x001fea0000000800 */
[----:B------:R-:W0:Y:S02]  /*0190*/  @!P1 LDS R2, [R2] ;  /* 0x0000000002029984 */ /* 0x000e240000000800 */
[----:B0-----:R-:W-:-:S05]  /*01a0*/  @!P1 IMAD.IADD R3, R2, 0x1, R3 ;  /* 0x0000000102039824 */ /* 0x001fca00078e0203 */
[----:B------:R1:W-:Y:S01]  /*01b0*/  @!P1 STS [R0], R3 ;  /* 0x0000000300009388 */ /* 0x0003e20000000800 */
[----:B------:R-:W-:Y:S01]  /*01c0*/  BAR.SYNC.DEFER_BLOCKING 0x0 ;  /* 0x0000000000007b1d */ /* 0x000fe20000010000 */
[----:B------:R-:W-:Y:S01]  /*01d0*/  ISETP.GT.U32.AND P1, PT, R4, 0x3, PT ;  /* 0x000000030400780c */ /* 0x000fe20003f24070 */
[----:B------:R-:W-:-:S12]  /*01e0*/  IMAD.MOV.U32 R4, RZ, RZ, R5 ;  /* 0x000000ffff047224 */ /* 0x000fd800078e0005 */
[----:B-1----:R-:W-:Y:S05]  /*01f0*/  @P1 BRA `(.L_x_1) ;  /* 0xfffffffc00d41947 */ /* 0x002fea000383ffff */
.L_x_0:
[----:B------:R-:W-:Y:S05]  /*0200*/  @P0 EXIT ;  /* 0x000000000000094d */ /* 0x000fea0003800000 */
[----:B------:R-:W1:Y:S01]  /*0210*/  S2UR UR5, SR_CgaCtaId ;  /* 0x00000000000579c3 */ /* 0x000e620000008800 */
[----:B------:R-:W-:-:S07]  /*0220*/  UMOV UR4, 0x400 ;  /* 0x0000040000047882 */ /* 0x000fce0000000000 */
[----:B0-----:R-:W0:Y:S01]  /*0230*/  LDC.64 R2, c[0x0][0x388] ;  /* 0x0000e200ff027b82 */ /* 0x001e220000000a00 */
[----:B-1----:R-:W-:-:S09]  /*0240*/  ULEA UR4, UR5, UR4, 0x18 ;  /* 0x0000000405047291 */ /* 0x002fd2000f8ec0ff */
[----:B------:R-:W0:Y:S04]  /*0250*/  LDS R5, [UR4] ;  /* 0x00000004ff057984 */ /* 0x000e280008000800 */
[----:B0-----:R-:W-:Y:S01]  /*0260*/  REDG.E.ADD.STRONG.GPU desc[UR6][R2.64], R5 ;  /* 0x000000050200798e */ /* 0x001fe2000c12e106 */
[----:B------:R-:W-:Y:S05]  /*0270*/  EXIT ;  /* 0x000000000000794d */ /* 0x000fea0003800000 */
.L_x_2:
[----:B------:R-:W-:-:S00]  /*0280*/  BRA `(.L_x_2) ;  /* 0xfffffffc00fc7947 */ /* 0x000fc0000383ffff */
[----:B------:R-:W-:-:S00]  /*0290*/  NOP ;  /* 0x0000000000007918 */ /* 0x000fc00000000000 */
        /* <DEDUP_REMOVED lines=14> */
.L_x_6:


//--------------------- .text._Z11perblockSumPiS_iii --------------------------
	.section	.text._Z11perblockSumPiS_iii,"ax",@progbits
	.align	128
        .global         _Z11perblockSumPiS_iii
        .type           _Z11perblockSumPiS_iii,@function
        .size           _Z11perblockSumPiS_iii,(.L_x_7 - _Z11perblockSumPiS_iii)
        .other          _Z11perblockSumPiS_iii,@"STO_CUDA_ENTRY STV_DEFAULT"
_Z11perblockSumPiS_iii:
.text._Z11perblockSumPiS_iii:
[----:B------:R-:W-:Y:S01]  /*0000*/  LDC R1, c[0x0][0x37c] ;  /* 0x0000df00ff017b82 */ /* 0x000fe20000000800 */
[----:B------:R-:W0:Y:S01]  /*0010*/  S2R R6, SR_TID.X ;  /* 0x0000000000067919 */ /* 0x000e220000002100 */
[----:B------:R-:W1:Y:S01]  /*0020*/  LDCU UR4, c[0x0][0x398] ;  /* 0x00007300ff0477ac */ /* 0x000e620008000800 */
[----:B------:R-:W0:Y:S01]  /*0030*/  S2R R7, SR_CTAID.X ;  /* 0x0000000000077919 */ /* 0x000e220000002500 */
[----:B------:R-:W1:Y:S01]  /*0040*/  LDCU UR5, c[0x0][0x394] ;  /* 0x00007280ff0577ac */ /* 0x000e620008000800 */
[----:B------:R-:W0:Y:S01]  /*0050*/  LDCU UR8, c[0x0][0x360] ;  /* 0x00006c00ff0877ac */ /* 0x000e220008000800 */
[----:B------:R-:W2:Y:S01]  /*0060*/  LDCU.64 UR6, c[0x0][0x358] ;  /* 0x00006b00ff0677ac */ /* 0x000ea20008000a00 */
[----:B-1----:R-:W-:Y:S01]  /*0070*/  UIADD3 UR4, UPT, UPT, UR4, -UR5, URZ ;  /* 0x8000000504047290 */ /* 0x002fe2000fffe0ff */
[----:B0-----:R-:W-:-:S05]  /*0080*/  IMAD R0, R7, UR8, R6 ;  /* 0x0000000807007c24 */ /* 0x001fca000f8e0206 */
[----:B------:R-:W-:-:S13]  /*0090*/  ISETP.GT.AND P1, PT, R0, UR4, PT ;  /* 0x0000000400007c0c */ /* 0x000fda000bf24270 */
[----:B------:R-:W0:Y:S01]  /*00a0*/  @!P1 LDC.64 R2, c[0x0][0x380] ;  /* 0x0000e000ff029b82 */ /* 0x000e220000000a00 */
[----:B------:R-:W-:-:S04]  /*00b0*/  @!P1 VIADD R5, R0, UR5 ;  /* 0x0000000500059c36 */ /* 0x000fc80008000000 */
[----:B0-----:R-:W-:-:S06]  /*00c0*/  @!P1 IMAD.WIDE R2, R5, 0x4, R2 ;  /* 0x0000000405029825 */ /* 0x001fcc00078e0202 */
[----:B--2---:R-:W2:Y:S01]  /*00d0*/  @!P1 LDG.E R3, desc[UR6][R2.64] ;  /* 0x0000000602039981 */ /* 0x004ea2000c1e1900 */
[----:B------:R-:W0:Y:S01]  /*00e0*/  S2UR UR5, SR_CgaCtaId ;  /* 0x00000000000579c3 */ /* 0x000e220000008800 */
[----:B------:R-:W-:Y:S01]  /*00f0*/  IMAD.U32 R4, RZ, RZ, UR8 ;  /* 0x00000008ff047e24 */ /* 0x000fe2000f8e00ff */
[----:B------:R-:W-:Y:S01]  /*0100*/  UMOV UR4, 0x400 ;  /* 0x0000040000047882 */ /* 0x000fe20000000000 */
[----:B------:R-:W-:-:S03]  /*0110*/  ISETP.NE.AND P0, PT, R6, RZ, PT ;  /* 0x000000ff0600720c */ /* 0x000fc60003f05270 */
[----:B------:R-:W-:Y:S01]  /*0120*/  ISETP.GE.U32.AND P2, PT, R4, 0x2, PT ;  /* 0x000000020400780c */ /* 0x000fe20003f46070 */
[----:B0-----:R-:W-:-:S06]  /*0130*/  ULEA UR4, UR5, UR4, 0x18 ;  /* 0x0000000405047291 */ /* 0x001fcc000f8ec0ff */
[----:B------:R-:W-:-:S05]  /*0140*/  LEA R0, R6, UR4, 0x2 ;  /* 0x0000000406007c11 */ /* 0x000fca000f8e10ff */
[----:B--2---:R0:W-:Y:S04]  /*0150*/  @!P1 STS [R0], R3 ;  /* 0x0000000300009388 */ /* 0x0041e80000000800 */
[----:B------:R0:W-:Y:S01]  /*0160*/  @P1 STS [R0], RZ ;  /* 0x000000ff00001388 */ /* 0x0001e20000000800 */
[----:B------:R-:W-:Y:S06]  /*0170*/  BAR.SYNC.DEFER_BLOCKING 0x0 ;  /* 0x0000000000007b1d */ /* 0x000fec0000010000 */
[----:B------:R-:W-:Y:S05]  /*0180*/  @!P2 BRA `(.L_x_3) ;  /* 0x00000000002ca947 */ /* 0x000fea0003800000 */
.L_x_4:
[----:B------:R-:W-:-:S04]  /*0190*/  SHF.R.U32.HI R5, RZ, 0x1, R4 ;  /* 0x00000001ff057819 */ /* 0x000fc80000011604 */
[----:B------:R-:W-:-:S13]  /*01a0*/  ISETP.GE.U32.AND P1, PT, R6, R5, PT ;  /* 0x000000050600720c */ /* 0x000fda0003f26070 */
[----:B------:R-:W-:Y:S01]  /*01b0*/  @!P1 LEA R2, R5, R0, 0x2 ;  /* 0x0000000005029211 */ /* 0x000fe200078e10ff */
[----:B0-----:R-:W-:Y:S05]  /*01c0*/  @!P1 LDS R3, [R0] ;  /* 0x0000000000039984 */ /* 0x001fea0000000800 */
[----:B------:R-:W0:Y:S02]  /*01d0*/  @!P1 LDS R2, [R2] ;  /* 0x0000000002029984 */ /* 0x000e240000000800 */
[----:B0-----:R-:W-:-:S05]  /*01e0*/  @!P1 IMAD.IADD R3, R2, 0x1, R3 ;  /* 0x0000000102039824 */ /* 0x001fca00078e0203 */
[----:B------:R1:W-:Y:S01]  /*01f0*/  @!P1 STS [R0], R3 ;  /* 0x0000000300009388 */ /* 0x0003e20000000800 */
[----:B------:R-:W-:Y:S01]  /*0200*/  BAR.SYNC.DEFER_BLOCKING 0x0 ;  /* 0x0000000000007b1d */ /* 0x000fe20000010000 */
[----:B------:R-:W-:Y:S02]  /*0210*/  ISETP.GT.U32.AND P1, PT, R4, 0x3, PT ;  /* 0x000000030400780c */ /* 0x000fe40003f24070 */
[----:B------:R-:W-:-:S11]  /*0220*/  MOV R4, R5 ;  /* 0x0000000500047202 */ /* 0x000fd60000000f00 */
[----:B-1----:R-:W-:Y:S05]  /*0230*/  @P1 BRA `(.L_x_4) ;  /* 0xfffffffc00d41947 */ /* 0x002fea000383ffff */
.L_x_3:
[----:B------:R-:W-:Y:S05]  /*0240*/  @P0 EXIT ;  /* 0x000000000000094d */ /* 0x000fea0003800000 */
[----:B------:R-:W1:Y:S01]  /*0250*/  S2UR UR5, SR_CgaCtaId ;  /* 0x00000000000579c3 */ /* 0x000e620000008800 */
[----:B------:R-:W-:-:S07]  /*0260*/  UMOV UR4, 0x400 ;  /* 0x0000040000047882 */ /* 0x000fce0000000000 */
[----:B0-----:R-:W0:Y:S01]  /*0270*/  LDC.64 R2, c[0x0][0x388] ;  /* 0x0000e200ff027b82 */ /* 0x001e220000000a00 */
[----:B-1----:R-:W-:Y:S01]  /*0280*/  ULEA UR4, UR5, UR4, 0x18 ;  /* 0x0000000405047291 */ /* 0x002fe2000f8ec0ff */
[----:B0-----:R-:W-:-:S08]  /*0290*/  IMAD.WIDE.U32 R2, R7, 0x4, R2 ;  /* 0x0000000407027825 */ /* 0x001fd000078e0002 */
[----:B------:R-:W0:Y:S04]  /*02a0*/  LDS R5, [UR4] ;  /* 0x00000004ff057984 */ /* 0x000e280008000800 */
[----:B0-----:R-:W-:Y:S01]  /*02b0*/  STG.E desc[UR6][R2.64], R5 ;  /* 0x0000000502007986 */ /* 0x001fe2000c101906 */
[----:B------:R-:W-:Y:S05]  /*02c0*/  EXIT ;  /* 0x000000000000794d */ /* 0x000fea0003800000 */
.L_x_5:
        /* <DEDUP_REMOVED lines=11> */
.L_x_7:


//--------------------- .nv.shared._Z18accumulateTotalSumPiS_i --------------------------
	.section	.nv.shared._Z18accumulateTotalSumPiS_i,"aw",@nobits
	.sectionflags	@""
	.align	16
	.zero		1024


//--------------------- .nv.shared.reserved.0     --------------------------
	.section	.nv.shared.reserved.0,"aw",@nobits
	.weak		__nv_reservedSMEM_offset_0_alias
	.size		__nv_reservedSMEM_offset_0_alias, 0, 64
	.other		__nv_reservedSMEM_offset_0_alias,@"STO_CUDA_RESERVED_SHARED STV_DEFAULT"
__nv_reservedSMEM_offset_0_alias:
	.zero		0
	.zero		64


//--------------------- .nv.shared._Z11perblockSumPiS_iii --------------------------
	.section	.nv.shared._Z11perblockSumPiS_iii,"aw",@nobits
	.sectionflags	@""
	.align	16
	.zero		1024


//--------------------- .nv.constant0._Z18accumulateTotalSumPiS_i --------------------------
	.section	.nv.constant0._Z18accumulateTotalSumPiS_i,"a",@progbits
	.sectionflags	@""
	.align	4
.nv.constant0._Z18accumulateTotalSumPiS_i:
	.zero		916


//--------------------- .nv.constant0._Z11perblockSumPiS_iii --------------------------
	.section	.nv.constant0._Z11perblockSumPiS_iii,"a",@progbits
	.sectionflags	@""
	.align	4
.nv.constant0._Z11perblockSumPiS_iii:
	.zero		924


//--------------------- SYMBOLS --------------------------

	.type		.nv.reservedSmem.offset0,@object
	.size		.nv.reservedSmem.offset0,0x4
	.type		.nv.reservedSmem.cap,@object
	.size		.nv.reservedSmem.cap,0x4
